	.headerflags	@"EF_CUDA_TEXMODE_UNIFIED EF_CUDA_64BIT_ADDRESS EF_CUDA_ACCELERATORS EF_CUDA_SM90 EF_CUDA_VIRTUAL_SM(EF_CUDA_SM90)"
	.elftype	@"ET_EXEC"


//--------------------- .nv.info                  --------------------------
	.section	.nv.info,"",@"SHT_CUDA_INFO"
	.align	4


	//----- nvinfo : EIATTR_REGCOUNT
	.align		4
        /*0000*/ 	.byte	0x04, 0x2f
        /*0002*/ 	.short	(.L_3 - .L_2)
	.align		4
.L_2:
        /*0004*/ 	.word	index@(triton_poi_fused__native_batch_norm_legit_no_training_add_convolution_div_relu_20)
        /*0008*/ 	.word	0x00000018


	//----- nvinfo : EIATTR_MIN_STACK_SIZE
	.align		4
.L_3:
        /*000c*/ 	.byte	0x04, 0x12
        /*000e*/ 	.short	(.L_5 - .L_4)
	.align		4
.L_4:
        /*0010*/ 	.word	index@(triton_poi_fused__native_batch_norm_legit_no_training_add_convolution_div_relu_20)
        /*0014*/ 	.word	0x00000000


	//----- nvinfo : EIATTR_FRAME_SIZE
	.align		4
.L_5:
        /*0018*/ 	.byte	0x04, 0x11
        /*001a*/ 	.short	(.L_7 - .L_6)
	.align		4
.L_6:
        /*001c*/ 	.word	index@(triton_poi_fused__native_batch_norm_legit_no_training_add_convolution_div_relu_20)
        /*0020*/ 	.word	0x00000000


	//----- nvinfo : EIATTR_MIN_STACK_SIZE
	.align		4
.L_7:
        /*0024*/ 	.byte	0x04, 0x12
        /*0026*/ 	.short	(.L_9 - .L_8)
	.align		4
.L_8:
        /*0028*/ 	.word	index@(triton_poi_fused__native_batch_norm_legit_no_training_add_convolution_div_relu_20)
        /*002c*/ 	.word	0x00000000
.L_9:


//--------------------- .nv.info.triton_poi_fused__native_batch_norm_legit_no_training_add_convolution_div_relu_20 --------------------------
	.section	.nv.info.triton_poi_fused__native_batch_norm_legit_no_training_add_convolution_div_relu_20,"",@"SHT_CUDA_INFO"
	.sectionflags	@""
	.align	4


	//----- nvinfo : EIATTR_CUDA_API_VERSION
	.align		4
        /*0000*/ 	.byte	0x04, 0x37
        /*0002*/ 	.short	(.L_11 - .L_10)
.L_10:
        /*0004*/ 	.word	0x0000007c


	//----- nvinfo : EIATTR_KPARAM_INFO
	.align		4
.L_11:
        /*0008*/ 	.byte	0x04, 0x17
        /*000a*/ 	.short	(.L_13 - .L_12)
.L_12:
        /*000c*/ 	.word	0x00000000
        /*0010*/ 	.short	0x0008
        /*0012*/ 	.short	0x0040
        /*0014*/ 	.byte	0x00, 0xf0, 0x11, 0x00


	//----- nvinfo : EIATTR_KPARAM_INFO
	.align		4
.L_13:
        /*0018*/ 	.byte	0x04, 0x17
        /*001a*/ 	.short	(.L_15 - .L_14)
.L_14:
        /*001c*/ 	.word	0x00000000
        /*0020*/ 	.short	0x0007
        /*0022*/ 	.short	0x0038
        /*0024*/ 	.byte	0x00, 0xf4, 0x21, 0x00


	//----- nvinfo : EIATTR_KPARAM_INFO
	.align		4
.L_15:
        /*0028*/ 	.byte	0x04, 0x17
        /*002a*/ 	.short	(.L_17 - .L_16)
.L_16:
        /*002c*/ 	.word	0x00000000
        /*0030*/ 	.short	0x0006
        /*0032*/ 	.short	0x0030
        /*0034*/ 	.byte	0x00, 0xf4, 0x21, 0x00


	//----- nvinfo : EIATTR_KPARAM_INFO
	.align		4
.L_17:
        /*0038*/ 	.byte	0x04, 0x17
        /*003a*/ 	.short	(.L_19 - .L_18)
.L_18:
        /*003c*/ 	.word	0x00000000
        /*0040*/ 	.short	0x0005
        /*0042*/ 	.short	0x0028
        /*0044*/ 	.byte	0x00, 0xf4, 0x21, 0x00


	//----- nvinfo : EIATTR_KPARAM_INFO
	.align		4
.L_19:
        /*0048*/ 	.byte	0x04, 0x17
        /*004a*/ 	.short	(.L_21 - .L_20)
.L_20:
        /*004c*/ 	.word	0x00000000
        /*0050*/ 	.short	0x0004
        /*0052*/ 	.short	0x0020
        /*0054*/ 	.byte	0x00, 0xf4, 0x21, 0x00


	//----- nvinfo : EIATTR_KPARAM_INFO
	.align		4
.L_21:
        /*0058*/ 	.byte	0x04, 0x17
        /*005a*/ 	.short	(.L_23 - .L_22)
.L_22:
        /*005c*/ 	.word	0x00000000
        /*0060*/ 	.short	0x0003
        /*0062*/ 	.short	0x0018
        /*0064*/ 	.byte	0x00, 0xf4, 0x21, 0x00


	//----- nvinfo : EIATTR_KPARAM_INFO
	.align		4
.L_23:
        /*0068*/ 	.byte	0x04, 0x17
        /*006a*/ 	.short	(.L_25 - .L_24)
.L_24:
        /*006c*/ 	.word	0x00000000
        /*0070*/ 	.short	0x0002
        /*0072*/ 	.short	0x0010
        /*0074*/ 	.byte	0x00, 0xf4, 0x21, 0x00


	//----- nvinfo : EIATTR_KPARAM_INFO
	.align		4
.L_25:
        /*0078*/ 	.byte	0x04, 0x17
        /*007a*/ 	.short	(.L_27 - .L_26)
.L_26:
        /*007c*/ 	.word	0x00000000
        /*0080*/ 	.short	0x0001
        /*0082*/ 	.short	0x0008
        /*0084*/ 	.byte	0x00, 0xf4, 0x21, 0x00


	//----- nvinfo : EIATTR_KPARAM_INFO
	.align		4
.L_27:
        /*0088*/ 	.byte	0x04, 0x17
        /*008a*/ 	.short	(.L_29 - .L_28)
.L_28:
        /*008c*/ 	.word	0x00000000
        /*0090*/ 	.short	0x0000
        /*0092*/ 	.short	0x0000
        /*0094*/ 	.byte	0x00, 0xf4, 0x21, 0x00


	//----- nvinfo : EIATTR_SPARSE_MMA_MASK
	.align		4
.L_29:
        /*0098*/ 	.byte	0x03, 0x50
        /*009a*/ 	.short	0x0000


	//----- nvinfo : EIATTR_MAXREG_COUNT
	.align		4
        /*009c*/ 	.byte	0x03, 0x1b
        /*009e*/ 	.short	0x00ff


	//----- nvinfo : EIATTR_EXIT_INSTR_OFFSETS
	.align		4
        /*00a0*/ 	.byte	0x04, 0x1c
        /*00a2*/ 	.short	(.L_31 - .L_30)


	//   ....[0]....
.L_30:
        /*00a4*/ 	.word	0x00000420


	//----- nvinfo : EIATTR_REQNTID
	.align		4
.L_31:
        /*00a8*/ 	.byte	0x04, 0x10
        /*00aa*/ 	.short	(.L_33 - .L_32)
.L_32:
        /*00ac*/ 	.word	0x00000080
        /*00b0*/ 	.word	0x00000001
        /*00b4*/ 	.word	0x00000001


	//----- nvinfo : EIATTR_CBANK_PARAM_SIZE
	.align		4
.L_33:
        /*00b8*/ 	.byte	0x03, 0x19
        /*00ba*/ 	.short	0x0044


	//----- nvinfo : EIATTR_PARAM_CBANK
	.align		4
        /*00bc*/ 	.byte	0x04, 0x0a
        /*00be*/ 	.short	(.L_35 - .L_34)
	.align		4
.L_34:
        /*00c0*/ 	.word	index@(.nv.constant0.triton_poi_fused__native_batch_norm_legit_no_training_add_convolution_div_relu_20)
        /*00c4*/ 	.short	0x0210
        /*00c6*/ 	.short	0x0044


	//----- nvinfo : EIATTR_SW_WAR
	.align		4
.L_35:
        /*00c8*/ 	.byte	0x04, 0x36
        /*00ca*/ 	.short	(.L_37 - .L_36)
.L_36:
        /*00cc*/ 	.word	0x00000008
.L_37:


//--------------------- .nv.callgraph             --------------------------
	.section	.nv.callgraph,"",@"SHT_CUDA_CALLGRAPH"
	.align	4
	.sectionentsize	8
	.align		4
        /*0000*/ 	.word	0x00000000
	.align		4
        /*0004*/ 	.word	0xffffffff
	.align		4
        /*0008*/ 	.word	0x00000000
	.align		4
        /*000c*/ 	.word	0xfffffffe
	.align		4
        /*0010*/ 	.word	0x00000000
	.align		4
        /*0014*/ 	.word	0xfffffffd
	.align		4
        /*0018*/ 	.word	0x00000000
	.align		4
        /*001c*/ 	.word	0xfffffffc


//--------------------- .nv.constant4             --------------------------
	.section	.nv.constant4,"a",@progbits
	.align	8
	.align		8
.nv.constant4:
        /*0000*/ 	.dword	_$_str
	.align		8
        /*0008*/ 	.dword	_$_str_$_2


//--------------------- .text.triton_poi_fused__native_batch_norm_legit_no_training_add_convolution_div_relu_20 --------------------------
	.section	.text.triton_poi_fused__native_batch_norm_legit_no_training_add_convolution_div_relu_20,"ax",@progbits
	.align	128
        .global         triton_poi_fused__native_batch_norm_legit_no_training_add_convolution_div_relu_20
        .type           triton_poi_fused__native_batch_norm_legit_no_training_add_convolution_div_relu_20,@function
        .size           triton_poi_fused__native_batch_norm_legit_no_training_add_convolution_div_relu_20,(.L_x_1 - triton_poi_fused__native_batch_norm_legit_no_training_add_convolution_div_relu_20)
        .other          triton_poi_fused__native_batch_norm_legit_no_training_add_convolution_div_relu_20,@"STO_CUDA_ENTRY STV_DEFAULT"
triton_poi_fused__native_batch_norm_legit_no_training_add_convolution_div_relu_20:
.text.triton_poi_fused__native_batch_norm_legit_no_training_add_convolution_div_relu_20:
[----:B------:R-:W-:Y:S01]  /*0000*/  LDC R1, c[0x0][0x28] ;  /* 0x00000a00ff017b82 */ /* 0x000fe20000000800 */
[----:B------:R-:W1:Y:S07]  /*0010*/  S2R R0, SR_TID.X ;  /* 0x0000000000007919 */ /* 0x000e6e0000002100 */
[----:B------:R-:W2:Y:S01]  /*0020*/  LDC.64 R8, c[0x0][0x228] ;  /* 0x00008a00ff087b82 */ /* 0x000ea20000000a00 */
[----:B------:R-:W-:Y:S01]  /*0030*/  ULDC.64 UR4, c[0x0][0x208] ;  /* 0x0000820000047ab9 */ /* 0x000fe20000000a00 */
[----:B------:R-:W3:Y:S06]  /*0040*/  S2R R7, SR_CTAID.X ;  /* 0x0000000000077919 */ /* 0x000eec0000002500 */
[----:B------:R-:W4:Y:S08]  /*0050*/  LDC.64 R16, c[0x0][0x218] ;  /* 0x00008600ff107b82 */ /* 0x000f300000000a00 */
[----:B------:R-:W5:Y:S08]  /*0060*/  LDC.64 R18, c[0x0][0x220] ;  /* 0x00008800ff127b82 */ /* 0x000f700000000a00 */
[----:B------:R-:W4:Y:S01]  /*0070*/  LDC.64 R12, c[0x0][0x230] ;  /* 0x00008c00ff0c7b82 */ /* 0x000f220000000a00 */
[----:B-1----:R-:W-:-:S07]  /*0080*/  SHF.L.U32 R0, R0, 0x1, RZ ;  /* 0x0000000100007819 */ /* 0x002fce00000006ff */
[----:B------:R-:W1:Y:S01]  /*0090*/  LDC.64 R10, c[0x0][0x238] ;  /* 0x00008e00ff0a7b82 */ /* 0x000e620000000a00 */
[----:B---3--:R-:W-:Y:S02]  /*00a0*/  SHF.R.S32.HI R2, RZ, 0x17, R7 ;  /* 0x00000017ff027819 */ /* 0x008fe40000011407 */
[----:B------:R-:W-:Y:S02]  /*00b0*/  LOP3.LUT R0, R0, 0xfe, RZ, 0xc0, !PT ;  /* 0x000000fe00007812 */ /* 0x000fe400078ec0ff */
[----:B------:R-:W-:-:S03]  /*00c0*/  SGXT R2, R2, 0x1 ;  /* 0x000000010202781a */ /* 0x000fc60000000200 */
[----:B------:R-:W3:Y:S01]  /*00d0*/  LDC.64 R4, c[0x0][0x240] ;  /* 0x00009000ff047b82 */ /* 0x000ee20000000a00 */
[----:B------:R-:W-:-:S04]  /*00e0*/  LEA R7, R7, R0, 0x8 ;  /* 0x0000000007077211 */ /* 0x000fc800078e40ff */
[----:B------:R-:W-:-:S04]  /*00f0*/  LEA.HI R2, R2, R7, RZ, 0xc ;  /* 0x0000000702027211 */ /* 0x000fc800078f60ff */
[----:B------:R-:W-:-:S04]  /*0100*/  SHF.R.S32.HI R2, RZ, 0xc, R2 ;  /* 0x0000000cff027819 */ /* 0x000fc80000011402 */
[----:B------:R-:W-:-:S04]  /*0110*/  LEA.HI R0, R2, R2, RZ, 0x2 ;  /* 0x0000000202007211 */ /* 0x000fc800078f10ff */
[----:B------:R-:W-:-:S04]  /*0120*/  LOP3.LUT R15, R0, 0xfffffffc, RZ, 0xc0, !PT ;  /* 0xfffffffc000f7812 */ /* 0x000fc800078ec0ff */
[----:B------:R-:W-:Y:S02]  /*0130*/  IADD3 R15, R2, -R15, RZ ;  /* 0x8000000f020f7210 */ /* 0x000fe40007ffe0ff */
[----:B------:R-:W1:Y:S03]  /*0140*/  LDC.64 R2, c[0x0][0x210] ;  /* 0x00008400ff027b82 */ /* 0x000e660000000a00 */
[----:B--2---:R-:W-:-:S05]  /*0150*/  IMAD.WIDE R8, R15, 0x4, R8 ;  /* 0x000000040f087825 */ /* 0x004fca00078e0208 */
[----:B------:R-:W2:Y:S01]  /*0160*/  LDG.E.EL R0, desc[UR4][R8.64] ;  /* 0x0000000408007981 */ /* 0x000ea2000c2e1900 */
[----:B----4-:R-:W-:-:S04]  /*0170*/  IMAD.WIDE R16, R15, 0x4, R16 ;  /* 0x000000040f107825 */ /* 0x010fc800078e0210 */
[----:B-----5:R-:W-:Y:S01]  /*0180*/  IMAD.WIDE R18, R15, 0x4, R18 ;  /* 0x000000040f127825 */ /* 0x020fe200078e0212 */
[----:B------:R-:W4:Y:S04]  /*0190*/  LDG.E.EL R6, desc[UR4][R16.64] ;  /* 0x0000000410067981 */ /* 0x000f28000c2e1900 */
[----:B------:R-:W5:Y:S01]  /*01a0*/  LDG.E.EL R14, desc[UR4][R18.64] ;  /* 0x00000004120e7981 */ /* 0x000f62000c2e1900 */
[----:B01----:R-:W-:-:S05]  /*01b0*/  IMAD.WIDE R2, R7, 0x4, R2 ;  /* 0x0000000407027825 */ /* 0x003fca00078e0202 */
[----:B------:R-:W4:Y:S01]  /*01c0*/  LDG.E.64 R8, desc[UR4][R2.64] ;  /* 0x0000000402087981 */ /* 0x000f22000c1e1b00 */
[----:B------:R-:W-:-:S04]  /*01d0*/  IMAD.WIDE R12, R15, 0x4, R12 ;  /* 0x000000040f0c7825 */ /* 0x000fc800078e020c */
[----:B------:R-:W-:Y:S02]  /*01e0*/  IMAD.WIDE R20, R15, 0x4, R10 ;  /* 0x000000040f147825 */ /* 0x000fe400078e020a */
[----:B------:R0:W5:Y:S04]  /*01f0*/  LDG.E.EL R10, desc[UR4][R12.64] ;  /* 0x000000040c0a7981 */ /* 0x000168000c2e1900 */
[----:B------:R-:W5:Y:S01]  /*0200*/  LDG.E.EL R11, desc[UR4][R20.64] ;  /* 0x00000004140b7981 */ /* 0x000f62000c2e1900 */
[----:B---3--:R-:W-:-:S06]  /*0210*/  IMAD.WIDE R4, R7, 0x4, R4 ;  /* 0x0000000407047825 */ /* 0x008fcc00078e0204 */
[----:B------:R-:W3:Y:S01]  /*0220*/  LDG.E.64 R4, desc[UR4][R4.64] ;  /* 0x0000000404047981 */ /* 0x000ee2000c1e1b00 */
[----:B0-----:R-:W-:Y:S01]  /*0230*/  HFMA2.MMA R12, -RZ, RZ, 1.625, 0 ;  /* 0x3e800000ff0c7435 */ /* 0x001fe200000001ff */
[----:B--2---:R-:W-:-:S04]  /*0240*/  FADD R0, R0, 9.9999997473787516356e-06 ;  /* 0x3727c5ac00007421 */ /* 0x004fc80000000000 */
[----:B------:R-:W0:Y:S02]  /*0250*/  MUFU.SQRT R15, R0 ;  /* 0x00000000000f7308 */ /* 0x000e240000002000 */
[C---:B0-----:R-:W-:Y:S02]  /*0260*/  FSETP.GT.AND P0, PT, R15.reuse, 8.50705917302346158658e+37, PT ;  /* 0x7e8000000f00780b */ /* 0x041fe40003f04000 */
[----:B------:R-:W-:-:S11]  /*0270*/  FSETP.GEU.AND P1, PT, R15, 1.175494350822287508e-38, PT ;  /* 0x008000000f00780b */ /* 0x000fd60003f2e000 */
[----:B------:R-:W-:-:S04]  /*0280*/  @P0 FMUL R15, R15, 0.25 ;  /* 0x3e8000000f0f0820 */ /* 0x000fc80000400000 */
[----:B------:R-:W-:-:S06]  /*0290*/  @!P1 FMUL R15, R15, 16777216 ;  /* 0x4b8000000f0f9820 */ /* 0x000fcc0000400000 */
[----:B------:R-:W0:Y:S01]  /*02a0*/  MUFU.RCP R15, R15 ;  /* 0x0000000f000f7308 */ /* 0x000e220000001000 */
[----:B------:R-:W-:Y:S01]  /*02b0*/  FSEL R12, R12, 1, P0 ;  /* 0x3f8000000c0c7808 */ /* 0x000fe20000000000 */
[--C-:B----4-:R-:W-:Y:S01]  /*02c0*/  FADD R8, R8, R6.reuse ;  /* 0x0000000608087221 */ /* 0x110fe20000000000 */
[----:B------:R-:W-:-:S03]  /*02d0*/  FADD R9, R9, R6 ;  /* 0x0000000609097221 */ /* 0x000fc60000000000 */
[----:B------:R-:W-:Y:S01]  /*02e0*/  @!P1 FMUL R12, R12, 16777216 ;  /* 0x4b8000000c0c9820 */ /* 0x000fe20000400000 */
[C---:B-----5:R-:W-:Y:S01]  /*02f0*/  FADD R0, -R14.reuse, R8 ;  /* 0x000000080e007221 */ /* 0x060fe20000000100 */
[----:B------:R-:W-:Y:S02]  /*0300*/  FADD R14, -R14, R9 ;  /* 0x000000090e0e7221 */ /* 0x000fe40000000100 */
[----:B0-----:R-:W-:Y:S02]  /*0310*/  FMUL R17, R15, R12 ;  /* 0x0000000c0f117220 */ /* 0x001fe40000400000 */
[----:B------:R-:W0:Y:S02]  /*0320*/  LDC.64 R12, c[0x0][0x248] ;  /* 0x00009200ff0c7b82 */ /* 0x000e240000000a00 */
[-C--:B------:R-:W-:Y:S01]  /*0330*/  FMUL R0, R0, R17.reuse ;  /* 0x0000001100007220 */ /* 0x080fe20000400000 */
[----:B------:R-:W-:-:S03]  /*0340*/  FMUL R14, R14, R17 ;  /* 0x000000110e0e7220 */ /* 0x000fc60000400000 */
[C-C-:B------:R-:W-:Y:S01]  /*0350*/  FFMA R0, R10.reuse, R0, R11.reuse ;  /* 0x000000000a007223 */ /* 0x140fe2000000000b */
[----:B------:R-:W-:-:S04]  /*0360*/  FFMA R14, R10, R14, R11 ;  /* 0x0000000e0a0e7223 */ /* 0x000fc8000000000b */
[----:B------:R-:W-:Y:S02]  /*0370*/  FSETP.GEU.AND P0, PT, R0, RZ, PT ;  /* 0x000000ff0000720b */ /* 0x000fe40003f0e000 */
[----:B------:R-:W-:Y:S02]  /*0380*/  FSETP.GEU.AND P1, PT, R14, RZ, PT ;  /* 0x000000ff0e00720b */ /* 0x000fe40003f2e000 */
[----:B------:R-:W-:Y:S02]  /*0390*/  FSEL R11, R0, RZ, P0 ;  /* 0x000000ff000b7208 */ /* 0x000fe40000000000 */
[----:B------:R-:W-:-:S03]  /*03a0*/  FSEL R14, R14, RZ, P1 ;  /* 0x000000ff0e0e7208 */ /* 0x000fc60000800000 */
[----:B---3--:R-:W-:Y:S02]  /*03b0*/  FADD R4, R4, R11 ;  /* 0x0000000b04047221 */ /* 0x008fe40000000000 */
[----:B------:R-:W-:Y:S01]  /*03c0*/  FADD R5, R5, R14 ;  /* 0x0000000e05057221 */ /* 0x000fe20000000000 */
[----:B0-----:R-:W-:-:S04]  /*03d0*/  IMAD.WIDE R12, R7, 0x4, R12 ;  /* 0x00000004070c7825 */ /* 0x001fc800078e020c */
[----:B------:R-:W-:Y:S01]  /*03e0*/  FMUL R4, R4, 0.5 ;  /* 0x3f00000004047820 */ /* 0x000fe20000400000 */
[----:B------:R-:W-:Y:S01]  /*03f0*/  FMUL R5, R5, 0.5 ;  /* 0x3f00000005057820 */ /* 0x000fe20000400000 */
[----:B------:R-:W-:Y:S04]  /*0400*/  STG.E.64 desc[UR4][R2.64], R8 ;  /* 0x0000000802007986 */ /* 0x000fe8000c101b04 */
[----:B------:R-:W-:Y:S01]  /*0410*/  STG.E.64 desc[UR4][R12.64], R4 ;  /* 0x000000040c007986 */ /* 0x000fe2000c101b04 */
[----:B------:R-:W-:Y:S05]  /*0420*/  EXIT ;  /* 0x000000000000794d */ /* 0x000fea0003800000 */
.L_x_0:
[----:B------:R-:W-:-:S00]  /*0430*/  BRA `(.L_x_0) ;  /* 0xfffffffc00fc7947 */ /* 0x000fc0000383ffff */
[----:B------:R-:W-:-:S00]  /*0440*/  NOP ;  /* 0x0000000000007918 */ /* 0x000fc00000000000 */
        /* <DEDUP_REMOVED lines=11> */
.L_x_1:


//--------------------- .nv.global.init           --------------------------
	.section	.nv.global.init,"aw",@progbits
.nv.global.init:
	.type		_$_str,@object
	.size		_$_str,(_$_str_$_2 - _$_str)
_$_str:
        /*0000*/ 	.byte	0x5f, 0x5f, 0x43, 0x55, 0x44, 0x41, 0x5f, 0x46, 0x54, 0x5a, 0x00
	.type		_$_str_$_2,@object
	.size		_$_str_$_2,(.L_1 - _$_str_$_2)
_$_str_$_2:
        /*000b*/ 	.byte	0x5f, 0x5f, 0x43, 0x55, 0x44, 0x41, 0x5f, 0x50, 0x52, 0x45, 0x43, 0x5f, 0x53, 0x51, 0x52, 0x54
        /*001b*/ 	.byte	0x00
.L_1:


//--------------------- .nv.constant0.triton_poi_fused__native_batch_norm_legit_no_training_add_convolution_div_relu_20 --------------------------
	.section	.nv.constant0.triton_poi_fused__native_batch_norm_legit_no_training_add_convolution_div_relu_20,"a",@progbits
	.sectionflags	@""
	.align	4
.nv.constant0.triton_poi_fused__native_batch_norm_legit_no_training_add_convolution_div_relu_20:
	.zero		596
